//
// Generated by NVIDIA NVVM Compiler
//
// Compiler Build ID: CL-36424714
// Cuda compilation tools, release 13.0, V13.0.88
// Based on NVVM 20.0.0
//

.version 9.0
.target sm_100
.address_size 64

	// .globl	_Z13matmul_kernelPKfS0_Pfiii

.visible .entry _Z13matmul_kernelPKfS0_Pfiii(
	.param .u64 .ptr .align 1 _Z13matmul_kernelPKfS0_Pfiii_param_0,
	.param .u64 .ptr .align 1 _Z13matmul_kernelPKfS0_Pfiii_param_1,
	.param .u64 .ptr .align 1 _Z13matmul_kernelPKfS0_Pfiii_param_2,
	.param .u32 _Z13matmul_kernelPKfS0_Pfiii_param_3,
	.param .u32 _Z13matmul_kernelPKfS0_Pfiii_param_4,
	.param .u32 _Z13matmul_kernelPKfS0_Pfiii_param_5
)
{
	.reg .pred 	%p<13>;
	.reg .b32 	%r<41>;
	.reg .b32 	%f<68>;
	.reg .b64 	%rd<53>;

	ld.param.u64 	%rd7, [_Z13matmul_kernelPKfS0_Pfiii_param_0];
	ld.param.u64 	%rd8, [_Z13matmul_kernelPKfS0_Pfiii_param_1];
	ld.param.u64 	%rd6, [_Z13matmul_kernelPKfS0_Pfiii_param_2];
	ld.param.u32 	%r20, [_Z13matmul_kernelPKfS0_Pfiii_param_3];
	ld.param.u32 	%r18, [_Z13matmul_kernelPKfS0_Pfiii_param_4];
	ld.param.u32 	%r19, [_Z13matmul_kernelPKfS0_Pfiii_param_5];
	cvta.to.global.u64 	%rd1, %rd8;
	cvta.to.global.u64 	%rd2, %rd7;
	mov.u32 	%r21, %ctaid.y;
	mov.u32 	%r22, %ntid.y;
	mov.u32 	%r23, %tid.y;
	mad.lo.s32 	%r1, %r21, %r22, %r23;
	mov.u32 	%r24, %ctaid.x;
	mov.u32 	%r25, %ntid.x;
	mov.u32 	%r26, %tid.x;
	mad.lo.s32 	%r2, %r24, %r25, %r26;
	setp.ge.s32 	%p1, %r1, %r20;
	setp.ge.s32 	%p2, %r2, %r18;
	or.pred  	%p3, %p1, %p2;
	@%p3 bra 	$L__BB0_14;
	setp.lt.s32 	%p4, %r19, 1;
	mov.f32 	%f67, 0f00000000;
	@%p4 bra 	$L__BB0_13;
	mul.lo.s32 	%r3, %r19, %r1;
	and.b32  	%r4, %r19, 7;
	setp.lt.u32 	%p5, %r19, 8;
	mov.f32 	%f67, 0f00000000;
	mov.b32 	%r39, 0;
	@%p5 bra 	$L__BB0_5;
	and.b32  	%r39, %r19, 2147483640;
	neg.s32 	%r37, %r39;
	shl.b32 	%r7, %r18, 3;
	mul.wide.u32 	%rd9, %r3, 4;
	add.s64 	%rd10, %rd9, %rd2;
	add.s64 	%rd52, %rd10, 16;
	mov.f32 	%f67, 0f00000000;
	mul.wide.s32 	%rd13, %r18, 4;
	mov.u32 	%r36, %r2;
$L__BB0_4:
	.pragma "nounroll";
	ld.global.f32 	%f17, [%rd52+-16];
	mul.wide.s32 	%rd11, %r36, 4;
	add.s64 	%rd12, %rd1, %rd11;
	ld.global.f32 	%f18, [%rd12];
	fma.rn.f32 	%f19, %f17, %f18, %f67;
	ld.global.f32 	%f20, [%rd52+-12];
	add.s64 	%rd14, %rd12, %rd13;
	ld.global.f32 	%f21, [%rd14];
	fma.rn.f32 	%f22, %f20, %f21, %f19;
	ld.global.f32 	%f23, [%rd52+-8];
	add.s64 	%rd15, %rd14, %rd13;
	ld.global.f32 	%f24, [%rd15];
	fma.rn.f32 	%f25, %f23, %f24, %f22;
	ld.global.f32 	%f26, [%rd52+-4];
	add.s64 	%rd16, %rd15, %rd13;
	ld.global.f32 	%f27, [%rd16];
	fma.rn.f32 	%f28, %f26, %f27, %f25;
	ld.global.f32 	%f29, [%rd52];
	add.s64 	%rd17, %rd16, %rd13;
	ld.global.f32 	%f30, [%rd17];
	fma.rn.f32 	%f31, %f29, %f30, %f28;
	ld.global.f32 	%f32, [%rd52+4];
	add.s64 	%rd18, %rd17, %rd13;
	ld.global.f32 	%f33, [%rd18];
	fma.rn.f32 	%f34, %f32, %f33, %f31;
	ld.global.f32 	%f35, [%rd52+8];
	add.s64 	%rd19, %rd18, %rd13;
	ld.global.f32 	%f36, [%rd19];
	fma.rn.f32 	%f37, %f35, %f36, %f34;
	ld.global.f32 	%f38, [%rd52+12];
	add.s64 	%rd20, %rd19, %rd13;
	ld.global.f32 	%f39, [%rd20];
	fma.rn.f32 	%f67, %f38, %f39, %f37;
	add.s32 	%r37, %r37, 8;
	add.s32 	%r36, %r36, %r7;
	add.s64 	%rd52, %rd52, 32;
	setp.ne.s32 	%p6, %r37, 0;
	@%p6 bra 	$L__BB0_4;
$L__BB0_5:
	setp.eq.s32 	%p7, %r4, 0;
	@%p7 bra 	$L__BB0_13;
	and.b32  	%r13, %r19, 3;
	setp.lt.u32 	%p8, %r4, 4;
	@%p8 bra 	$L__BB0_8;
	add.s32 	%r28, %r39, %r3;
	mul.wide.u32 	%rd21, %r28, 4;
	add.s64 	%rd22, %rd2, %rd21;
	ld.global.f32 	%f41, [%rd22];
	mad.lo.s32 	%r29, %r39, %r18, %r2;
	mul.wide.s32 	%rd23, %r29, 4;
	add.s64 	%rd24, %rd1, %rd23;
	ld.global.f32 	%f42, [%rd24];
	fma.rn.f32 	%f43, %f41, %f42, %f67;
	cvt.u64.u32 	%rd25, %r3;
	cvt.u64.u32 	%rd26, %r39;
	add.s64 	%rd27, %rd26, %rd25;
	shl.b64 	%rd28, %rd27, 2;
	add.s64 	%rd29, %rd2, %rd28;
	ld.global.f32 	%f44, [%rd29+4];
	mul.wide.s32 	%rd30, %r18, 4;
	add.s64 	%rd31, %rd24, %rd30;
	ld.global.f32 	%f45, [%rd31];
	fma.rn.f32 	%f46, %f44, %f45, %f43;
	ld.global.f32 	%f47, [%rd29+8];
	add.s64 	%rd32, %rd31, %rd30;
	ld.global.f32 	%f48, [%rd32];
	fma.rn.f32 	%f49, %f47, %f48, %f46;
	ld.global.f32 	%f50, [%rd29+12];
	add.s64 	%rd33, %rd32, %rd30;
	ld.global.f32 	%f51, [%rd33];
	fma.rn.f32 	%f67, %f50, %f51, %f49;
	add.s32 	%r39, %r39, 4;
$L__BB0_8:
	setp.eq.s32 	%p9, %r13, 0;
	@%p9 bra 	$L__BB0_13;
	setp.eq.s32 	%p10, %r13, 1;
	@%p10 bra 	$L__BB0_11;
	add.s32 	%r30, %r39, %r3;
	mul.wide.u32 	%rd34, %r30, 4;
	add.s64 	%rd35, %rd2, %rd34;
	ld.global.f32 	%f53, [%rd35];
	mad.lo.s32 	%r31, %r39, %r18, %r2;
	mul.wide.s32 	%rd36, %r31, 4;
	add.s64 	%rd37, %rd1, %rd36;
	ld.global.f32 	%f54, [%rd37];
	fma.rn.f32 	%f55, %f53, %f54, %f67;
	cvt.u64.u32 	%rd38, %r3;
	cvt.u64.u32 	%rd39, %r39;
	add.s64 	%rd40, %rd39, %rd38;
	shl.b64 	%rd41, %rd40, 2;
	add.s64 	%rd42, %rd2, %rd41;
	ld.global.f32 	%f56, [%rd42+4];
	mul.wide.s32 	%rd43, %r18, 4;
	add.s64 	%rd44, %rd37, %rd43;
	ld.global.f32 	%f57, [%rd44];
	fma.rn.f32 	%f67, %f56, %f57, %f55;
	add.s32 	%r39, %r39, 2;
$L__BB0_11:
	and.b32  	%r32, %r19, 1;
	setp.eq.b32 	%p11, %r32, 1;
	not.pred 	%p12, %p11;
	@%p12 bra 	$L__BB0_13;
	add.s32 	%r33, %r39, %r3;
	mul.wide.u32 	%rd45, %r33, 4;
	add.s64 	%rd46, %rd2, %rd45;
	ld.global.f32 	%f58, [%rd46];
	mad.lo.s32 	%r34, %r39, %r18, %r2;
	mul.wide.s32 	%rd47, %r34, 4;
	add.s64 	%rd48, %rd1, %rd47;
	ld.global.f32 	%f59, [%rd48];
	fma.rn.f32 	%f67, %f58, %f59, %f67;
$L__BB0_13:
	mad.lo.s32 	%r35, %r18, %r1, %r2;
	cvta.to.global.u64 	%rd49, %rd6;
	mul.wide.s32 	%rd50, %r35, 4;
	add.s64 	%rd51, %rd49, %rd50;
	st.global.f32 	[%rd51], %f67;
$L__BB0_14:
	ret;

}


// ===== COMPILED SASS (sm_100) =====

	.target	sm_100

	.elftype	@"ET_EXEC"


//--------------------- .note.nv.tkinfo           --------------------------
	.section	.note.nv.tkinfo,"",@"SHT_NOTE"
	.sectionflags	@"SHF_NOTE_NV_TKINFO"
	.tkinfo
        /*0018*/ 	.word	0x00000002
        /*0030*/ 	.string	""
        /*0030*/ 	.string	"ptxas"
        /*0030*/ 	.string	"Cuda compilation tools, release 13.0, V13.0.88"
        /*0030*/ 	.string	"Build cuda_13.0.r13.0/compiler.36424714_0"
        /*0030*/ 	.string	"-arch sm_100 -m 64 "



//--------------------- .note.nv.cuinfo           --------------------------
	.section	.note.nv.cuinfo,"",@"SHT_NOTE"
	.sectionflags	@"SHF_NOTE_NV_CUINFO"
        /*0018*/ 	.short	0x0002
        /*001a*/ 	.short	0x0064
        /*001c*/ 	.short	0x0082
	.zero		2


//--------------------- .nv.info                  --------------------------
	.section	.nv.info,"",@"SHT_CUDA_INFO"
	.align	4


	//----- nvinfo : EIATTR_REGCOUNT
	.align		4
        /*0000*/ 	.byte	0x04, 0x2f
        /*0002*/ 	.short	(.L_1 - .L_0)
	.align		4
.L_0:
        /*0004*/ 	.word	index@(_Z13matmul_kernelPKfS0_Pfiii)
        /*0008*/ 	.word	0x00000020


	//----- nvinfo : EIATTR_FRAME_SIZE
	.align		4
.L_1:
        /*000c*/ 	.byte	0x04, 0x11
        /*000e*/ 	.short	(.L_3 - .L_2)
	.align		4
.L_2:
        /*0010*/ 	.word	index@(_Z13matmul_kernelPKfS0_Pfiii)
        /*0014*/ 	.word	0x00000000


	//----- nvinfo : EIATTR_MIN_STACK_SIZE
	.align		4
.L_3:
        /*0018*/ 	.byte	0x04, 0x12
        /*001a*/ 	.short	(.L_5 - .L_4)
	.align		4
.L_4:
        /*001c*/ 	.word	index@(_Z13matmul_kernelPKfS0_Pfiii)
        /*0020*/ 	.word	0x00000000
.L_5:


//--------------------- .nv.compat                --------------------------
	.section	.nv.compat,"",@"SHT_CUDA_COMPAT_INFO"
	.align	4
        /*0000*/ 	.byte	0x02, 0x09, 0x00, 0x00, 0x02, 0x02, 0x01, 0x00, 0x02, 0x05, 0x05, 0x00, 0x03, 0x07, 0x01, 0x01
        /*0010*/ 	.byte	0x02, 0x03, 0x00, 0x00, 0x02, 0x06, 0x01, 0x00, 0x04, 0x0b, 0x08, 0x00, 0x09, 0x00, 0x00, 0x00
        /*0020*/ 	.byte	0x00, 0x00, 0x00, 0x00


//--------------------- .nv.info._Z13matmul_kernelPKfS0_Pfiii --------------------------
	.section	.nv.info._Z13matmul_kernelPKfS0_Pfiii,"",@"SHT_CUDA_INFO"
	.sectionflags	@""
	.align	4


	//----- nvinfo : EIATTR_CUDA_API_VERSION
	.align		4
        /*0000*/ 	.byte	0x04, 0x37
        /*0002*/ 	.short	(.L_7 - .L_6)
.L_6:
        /*0004*/ 	.word	0x00000082


	//----- nvinfo : EIATTR_KPARAM_INFO
	.align		4
.L_7:
        /*0008*/ 	.byte	0x04, 0x17
        /*000a*/ 	.short	(.L_9 - .L_8)
.L_8:
        /*000c*/ 	.word	0x00000000
        /*0010*/ 	.short	0x0005
        /*0012*/ 	.short	0x0020
        /*0014*/ 	.byte	0x00, 0xf0, 0x11, 0x00


	//----- nvinfo : EIATTR_KPARAM_INFO
	.align		4
.L_9:
        /*0018*/ 	.byte	0x04, 0x17
        /*001a*/ 	.short	(.L_11 - .L_10)
.L_10:
        /*001c*/ 	.word	0x00000000
        /*0020*/ 	.short	0x0004
        /*0022*/ 	.short	0x001c
        /*0024*/ 	.byte	0x00, 0xf0, 0x11, 0x00


	//----- nvinfo : EIATTR_KPARAM_INFO
	.align		4
.L_11:
        /*0028*/ 	.byte	0x04, 0x17
        /*002a*/ 	.short	(.L_13 - .L_12)
.L_12:
        /*002c*/ 	.word	0x00000000
        /*0030*/ 	.short	0x0003
        /*0032*/ 	.short	0x0018
        /*0034*/ 	.byte	0x00, 0xf0, 0x11, 0x00


	//----- nvinfo : EIATTR_KPARAM_INFO
	.align		4
.L_13:
        /*0038*/ 	.byte	0x04, 0x17
        /*003a*/ 	.short	(.L_15 - .L_14)
.L_14:
        /*003c*/ 	.word	0x00000000
        /*0040*/ 	.short	0x0002
        /*0042*/ 	.short	0x0010
        /*0044*/ 	.byte	0x00, 0xf5, 0x21, 0x00


	//----- nvinfo : EIATTR_KPARAM_INFO
	.align		4
.L_15:
        /*0048*/ 	.byte	0x04, 0x17
        /*004a*/ 	.short	(.L_17 - .L_16)
.L_16:
        /*004c*/ 	.word	0x00000000
        /*0050*/ 	.short	0x0001
        /*0052*/ 	.short	0x0008
        /*0054*/ 	.byte	0x00, 0xf5, 0x21, 0x00


	//----- nvinfo : EIATTR_KPARAM_INFO
	.align		4
.L_17:
        /*0058*/ 	.byte	0x04, 0x17
        /*005a*/ 	.short	(.L_19 - .L_18)
.L_18:
        /*005c*/ 	.word	0x00000000
        /*0060*/ 	.short	0x0000
        /*0062*/ 	.short	0x0000
        /*0064*/ 	.byte	0x00, 0xf5, 0x21, 0x00


	//----- nvinfo : EIATTR_SPARSE_MMA_MASK
	.align		4
.L_19:
        /*0068*/ 	.byte	0x03, 0x50
        /*006a*/ 	.short	0x0000


	//----- nvinfo : EIATTR_MAXREG_COUNT
	.align		4
        /*006c*/ 	.byte	0x03, 0x1b
        /*006e*/ 	.short	0x00ff


	//----- nvinfo : EIATTR_MERCURY_ISA_VERSION
	.align		4
        /*0070*/ 	.byte	0x03, 0x5f
        /*0072*/ 	.short	0x0101


	//----- nvinfo : EIATTR_VRC_CTA_INIT_COUNT
	.align		4
        /*0074*/ 	.byte	0x02, 0x4a
	.zero		1
	.zero		1


	//----- nvinfo : EIATTR_EXIT_INSTR_OFFSETS
	.align		4
        /*0078*/ 	.byte	0x04, 0x1c
        /*007a*/ 	.short	(.L_21 - .L_20)


	//   ....[0]....
.L_20:
        /*007c*/ 	.word	0x000000c0


	//   ....[1]....
        /*0080*/ 	.word	0x000008e0


	//----- nvinfo : EIATTR_CBANK_PARAM_SIZE
	.align		4
.L_21:
        /*0084*/ 	.byte	0x03, 0x19
        /*0086*/ 	.short	0x0024


	//----- nvinfo : EIATTR_PARAM_CBANK
	.align		4
        /*0088*/ 	.byte	0x04, 0x0a
        /*008a*/ 	.short	(.L_23 - .L_22)
	.align		4
.L_22:
        /*008c*/ 	.word	index@(.nv.constant0._Z13matmul_kernelPKfS0_Pfiii)
        /*0090*/ 	.short	0x0380
        /*0092*/ 	.short	0x0024


	//----- nvinfo : EIATTR_SW_WAR
	.align		4
.L_23:
        /*0094*/ 	.byte	0x04, 0x36
        /*0096*/ 	.short	(.L_25 - .L_24)
.L_24:
        /*0098*/ 	.word	0x00000008
.L_25:


//--------------------- .nv.callgraph             --------------------------
	.section	.nv.callgraph,"",@"SHT_CUDA_CALLGRAPH"
	.align	4
	.sectionentsize	8
	.align		4
        /*0000*/ 	.word	0x00000000
	.align		4
        /*0004*/ 	.word	0xffffffff
	.align		4
        /*0008*/ 	.word	0x00000000
	.align		4
        /*000c*/ 	.word	0xfffffffe
	.align		4
        /*0010*/ 	.word	0x00000000
	.align		4
        /*0014*/ 	.word	0xfffffffd
	.align		4
        /*0018*/ 	.word	0x00000000
	.align		4
        /*001c*/ 	.word	0xfffffffc


//--------------------- .text._Z13matmul_kernelPKfS0_Pfiii --------------------------
	.section	.text._Z13matmul_kernelPKfS0_Pfiii,"ax",@progbits
	.align	128
        .global         _Z13matmul_kernelPKfS0_Pfiii
        .type           _Z13matmul_kernelPKfS0_Pfiii,@function
        .size           _Z13matmul_kernelPKfS0_Pfiii,(.L_x_5 - _Z13matmul_kernelPKfS0_Pfiii)
        .other          _Z13matmul_kernelPKfS0_Pfiii,@"STO_CUDA_ENTRY STV_DEFAULT"
_Z13matmul_kernelPKfS0_Pfiii:
.text._Z13matmul_kernelPKfS0_Pfiii:
[----:B------:R-:W-:Y:S01]  /*0000*/  LDC R1, c[0x0][0x37c] ;  /* 0x0000df00ff017b82 */ /* 0x000fe20000000800 */
[----:B------:R-:W0:Y:S07]  /*0010*/  S2R R5, SR_TID.X ;  /* 0x0000000000057919 */ /* 0x000e2e0000002100 */
[----:B------:R-:W1:Y:S01]  /*0020*/  LDC R19, c[0x0][0x364] ;  /* 0x0000d900ff137b82 */ /* 0x000e620000000800 */
[----:B------:R-:W1:Y:S07]  /*0030*/  S2R R4, SR_TID.Y ;  /* 0x0000000000047919 */ /* 0x000e6e0000002200 */
[----:B------:R-:W0:Y:S08]  /*0040*/  S2UR UR5, SR_CTAID.X ;  /* 0x00000000000579c3 */ /* 0x000e300000002500 */
[----:B------:R-:W0:Y:S08]  /*0050*/  LDC R0, c[0x0][0x360] ;  /* 0x0000d800ff007b82 */ /* 0x000e300000000800 */
[----:B------:R-:W1:Y:S08]  /*0060*/  S2UR UR4, SR_CTAID.Y ;  /* 0x00000000000479c3 */ /* 0x000e700000002600 */
[----:B------:R-:W2:Y:S01]  /*0070*/  LDC.64 R2, c[0x0][0x398] ;  /* 0x0000e600ff027b82 */ /* 0x000ea20000000a00 */
[----:B0-----:R-:W-:-:S02]  /*0080*/  IMAD R0, R0, UR5, R5 ;  /* 0x0000000500007c24 */ /* 0x001fc4000f8e0205 */
[----:B-1----:R-:W-:-:S03]  /*0090*/  IMAD R19, R19, UR4, R4 ;  /* 0x0000000413137c24 */ /* 0x002fc6000f8e0204 */
[----:B--2---:R-:W-:-:S04]  /*00a0*/  ISETP.GE.AND P0, PT, R0, R3, PT ;  /* 0x000000030000720c */ /* 0x004fc80003f06270 */
[----:B------:R-:W-:-:S13]  /*00b0*/  ISETP.GE.OR P0, PT, R19, R2, P0 ;  /* 0x000000021300720c */ /* 0x000fda0000706670 */
[----:B------:R-:W-:Y:S05]  /*00c0*/  @P0 EXIT ;  /* 0x000000000000094d */ /* 0x000fea0003800000 */
[----:B------:R-:W0:Y:S01]  /*00d0*/  LDC R2, c[0x0][0x3a0] ;  /* 0x0000e800ff027b82 */ /* 0x000e220000000800 */
[----:B------:R-:W1:Y:S01]  /*00e0*/  LDCU.64 UR4, c[0x0][0x358] ;  /* 0x00006b00ff0477ac */ /* 0x000e620008000a00 */
[----:B------:R-:W-:Y:S01]  /*00f0*/  HFMA2 R24, -RZ, RZ, 0, 0 ;  /* 0x00000000ff187431 */ /* 0x000fe200000001ff */
[----:B0-----:R-:W-:-:S13]  /*0100*/  ISETP.GE.AND P0, PT, R2, 0x1, PT ;  /* 0x000000010200780c */ /* 0x001fda0003f06270 */
[----:B-1----:R-:W-:Y:S05]  /*0110*/  @!P0 BRA `(.L_x_0) ;  /* 0x0000000400e08947 */ /* 0x002fea0003800000 */
[C---:B------:R-:W-:Y:S01]  /*0120*/  ISETP.GE.U32.AND P1, PT, R2.reuse, 0x8, PT ;  /* 0x000000080200780c */ /* 0x040fe20003f26070 */
[----:B------:R-:W-:Y:S01]  /*0130*/  IMAD R20, R19, R2, RZ ;  /* 0x0000000213147224 */ /* 0x000fe200078e02ff */
[----:B------:R-:W-:Y:S02]  /*0140*/  LOP3.LUT R27, R2, 0x7, RZ, 0xc0, !PT ;  /* 0x00000007021b7812 */ /* 0x000fe400078ec0ff */
[----:B------:R-:W-:Y:S02]  /*0150*/  MOV R24, RZ ;  /* 0x000000ff00187202 */ /* 0x000fe40000000f00 */
[----:B------:R-:W-:Y:S02]  /*0160*/  ISETP.NE.AND P0, PT, R27, RZ, PT ;  /* 0x000000ff1b00720c */ /* 0x000fe40003f05270 */
[----:B------:R-:W-:-:S05]  /*0170*/  MOV R21, RZ ;  /* 0x000000ff00157202 */ /* 0x000fca0000000f00 */
[----:B------:R-:W-:Y:S06]  /*0180*/  @!P1 BRA `(.L_x_1) ;  /* 0x0000000000c49947 */ /* 0x000fec0003800000 */
[----:B------:R-:W0:Y:S01]  /*0190*/  LDC.64 R4, c[0x0][0x380] ;  /* 0x0000e000ff047b82 */ /* 0x000e220000000a00 */
[----:B------:R-:W-:Y:S02]  /*01a0*/  LOP3.LUT R21, R2, 0x7ffffff8, RZ, 0xc0, !PT ;  /* 0x7ffffff802157812 */ /* 0x000fe400078ec0ff */
[----:B------:R-:W-:Y:S02]  /*01b0*/  MOV R24, RZ ;  /* 0x000000ff00187202 */ /* 0x000fe40000000f00 */
[----:B------:R-:W-:Y:S02]  /*01c0*/  MOV R18, R0 ;  /* 0x0000000000127202 */ /* 0x000fe40000000f00 */
[----:B------:R-:W-:Y:S01]  /*01d0*/  IADD3 R22, PT, PT, -R21, RZ, RZ ;  /* 0x000000ff15167210 */ /* 0x000fe20007ffe1ff */
[----:B0-----:R-:W-:-:S03]  /*01e0*/  IMAD.WIDE.U32 R4, R20, 0x4, R4 ;  /* 0x0000000414047825 */ /* 0x001fc600078e0004 */
[----:B------:R-:W-:-:S04]  /*01f0*/  IADD3 R6, P1, PT, R4, 0x10, RZ ;  /* 0x0000001004067810 */ /* 0x000fc80007f3e0ff */
[----:B------:R-:W-:-:S09]  /*0200*/  IADD3.X R7, PT, PT, RZ, R5, RZ, P1, !PT ;  /* 0x00000005ff077210 */ /* 0x000fd20000ffe4ff */
.L_x_2:
[----:B------:R-:W0:Y:S01]  /*0210*/  LDC.64 R16, c[0x0][0x388] ;  /* 0x0000e200ff107b82 */ /* 0x000e220000000a00 */
[----:B------:R-:W-:Y:S02]  /*0220*/  MOV R4, R6 ;  /* 0x0000000600047202 */ /* 0x000fe40000000f00 */
[----:B------:R-:W-:-:S05]  /*0230*/  MOV R5, R7 ;  /* 0x0000000700057202 */ /* 0x000fca0000000f00 */
[----:B------:R-:W2:Y:S04]  /*0240*/  LDG.E R25, desc[UR4][R4.64+-0x10] ;  /* 0xfffff00404197981 */ /* 0x000ea8000c1e1900 */
[----:B------:R-:W3:Y:S04]  /*0250*/  LDG.E R23, desc[UR4][R4.64+-0xc] ;  /* 0xfffff40404177981 */ /* 0x000ee8000c1e1900 */
[----:B------:R-:W4:Y:S04]  /*0260*/  LDG.E R29, desc[UR4][R4.64+-0x8] ;  /* 0xfffff804041d7981 */ /* 0x000f28000c1e1900 */
[----:B------:R-:W5:Y:S01]  /*0270*/  LDG.E R28, desc[UR4][R4.64+-0x4] ;  /* 0xfffffc04041c7981 */ /* 0x000f62000c1e1900 */
[----:B0-----:R-:W-:-:S05]  /*0280*/  IMAD.WIDE R16, R18, 0x4, R16 ;  /* 0x0000000412107825 */ /* 0x001fca00078e0210 */
[----:B------:R0:W2:Y:S01]  /*0290*/  LDG.E R26, desc[UR4][R16.64] ;  /* 0x00000004101a7981 */ /* 0x0000a2000c1e1900 */
[----:B------:R-:W-:-:S04]  /*02a0*/  IMAD.WIDE R14, R3, 0x4, R16 ;  /* 0x00000004030e7825 */ /* 0x000fc800078e0210 */
[C---:B------:R-:W-:Y:S02]  /*02b0*/  IMAD.WIDE R6, R3.reuse, 0x4, R14 ;  /* 0x0000000403067825 */ /* 0x040fe400078e020e */
[----:B------:R-:W3:Y:S02]  /*02c0*/  LDG.E R14, desc[UR4][R14.64] ;  /* 0x000000040e0e7981 */ /* 0x000ee4000c1e1900 */
[C---:B------:R-:W-:Y:S02]  /*02d0*/  IMAD.WIDE R10, R3.reuse, 0x4, R6 ;  /* 0x00000004030a7825 */ /* 0x040fe400078e0206 */
[----:B------:R-:W4:Y:S02]  /*02e0*/  LDG.E R6, desc[UR4][R6.64] ;  /* 0x0000000406067981 */ /* 0x000f24000c1e1900 */
[C---:B------:R-:W-:Y:S02]  /*02f0*/  IMAD.WIDE R8, R3.reuse, 0x4, R10 ;  /* 0x0000000403087825 */ /* 0x040fe400078e020a */
[----:B------:R-:W5:Y:S02]  /*0300*/  LDG.E R10, desc[UR4][R10.64] ;  /* 0x000000040a0a7981 */ /* 0x000f64000c1e1900 */
[----:B------:R-:W-:-:S02]  /*0310*/  IMAD.WIDE R12, R3, 0x4, R8 ;  /* 0x00000004030c7825 */ /* 0x000fc400078e0208 */
[----:B------:R-:W5:Y:S04]  /*0320*/  LDG.E R7, desc[UR4][R4.64] ;  /* 0x0000000404077981 */ /* 0x000f68000c1e1900 */
[----:B------:R-:W5:Y:S01]  /*0330*/  LDG.E R8, desc[UR4][R8.64] ;  /* 0x0000000408087981 */ /* 0x000f62000c1e1900 */
[----:B0-----:R-:W-:-:S03]  /*0340*/  IMAD.WIDE R16, R3, 0x4, R12 ;  /* 0x0000000403107825 */ /* 0x001fc600078e020c */
[----:B------:R-:W5:Y:S04]  /*0350*/  LDG.E R12, desc[UR4][R12.64] ;  /* 0x000000040c0c7981 */ /* 0x000f68000c1e1900 */
[----:B------:R-:W5:Y:S04]  /*0360*/  LDG.E R15, desc[UR4][R16.64] ;  /* 0x00000004100f7981 */ /* 0x000f68000c1e1900 */
[----:B------:R-:W5:Y:S04]  /*0370*/  LDG.E R9, desc[UR4][R4.64+0x4] ;  /* 0x0000040404097981 */ /* 0x000f68000c1e1900 */
[----:B------:R-:W5:Y:S01]  /*0380*/  LDG.E R11, desc[UR4][R4.64+0xc] ;  /* 0x00000c04040b7981 */ /* 0x000f62000c1e1900 */
[----:B--2---:R-:W-:Y:S01]  /*0390*/  FFMA R26, R25, R26, R24 ;  /* 0x0000001a191a7223 */ /* 0x004fe20000000018 */
[----:B------:R-:W-:-:S02]  /*03a0*/  IMAD.WIDE R24, R3, 0x4, R16 ;  /* 0x0000000403187825 */ /* 0x000fc400078e0210 */
[----:B------:R-:W2:Y:S04]  /*03b0*/  LDG.E R16, desc[UR4][R4.64+0x8] ;  /* 0x0000080404107981 */ /* 0x000ea8000c1e1900 */
[----:B------:R-:W2:Y:S01]  /*03c0*/  LDG.E R24, desc[UR4][R24.64] ;  /* 0x0000000418187981 */ /* 0x000ea2000c1e1900 */
[----:B---3--:R-:W-:Y:S01]  /*03d0*/  FFMA R14, R23, R14, R26 ;  /* 0x0000000e170e7223 */ /* 0x008fe2000000001a */
[----:B------:R-:W-:-:S03]  /*03e0*/  IADD3 R22, PT, PT, R22, 0x8, RZ ;  /* 0x0000000816167810 */ /* 0x000fc60007ffe0ff */
[----:B----4-:R-:W-:Y:S01]  /*03f0*/  FFMA R29, R29, R6, R14 ;  /* 0x000000061d1d7223 */ /* 0x010fe2000000000e */
[----:B------:R-:W-:-:S03]  /*0400*/  ISETP.NE.AND P1, PT, R22, RZ, PT ;  /* 0x000000ff1600720c */ /* 0x000fc60003f25270 */
[----:B-----5:R-:W-:Y:S01]  /*0410*/  FFMA R10, R28, R10, R29 ;  /* 0x0000000a1c0a7223 */ /* 0x020fe2000000001d */
[----:B------:R-:W-:-:S03]  /*0420*/  IADD3 R6, P2, PT, R4, 0x20, RZ ;  /* 0x0000002004067810 */ /* 0x000fc60007f5e0ff */
[----:B------:R-:W-:Y:S01]  /*0430*/  FFMA R8, R7, R8, R10 ;  /* 0x0000000807087223 */ /* 0x000fe2000000000a */
[----:B------:R-:W-:Y:S02]  /*0440*/  IADD3.X R7, PT, PT, RZ, R5, RZ, P2, !PT ;  /* 0x00000005ff077210 */ /* 0x000fe400017fe4ff */
[----:B------:R-:W-:Y:S01]  /*0450*/  LEA R18, R3, R18, 0x3 ;  /* 0x0000001203127211 */ /* 0x000fe200078e18ff */
[----:B------:R-:W-:-:S04]  /*0460*/  FFMA R9, R9, R12, R8 ;  /* 0x0000000c09097223 */ /* 0x000fc80000000008 */
[----:B--2---:R-:W-:-:S04]  /*0470*/  FFMA R16, R16, R15, R9 ;  /* 0x0000000f10107223 */ /* 0x004fc80000000009 */
[----:B------:R-:W-:Y:S01]  /*0480*/  FFMA R24, R11, R24, R16 ;  /* 0x000000180b187223 */ /* 0x000fe20000000010 */
[----:B------:R-:W-:Y:S06]  /*0490*/  @P1 BRA `(.L_x_2) ;  /* 0xfffffffc005c1947 */ /* 0x000fec000383ffff */
.L_x_1:
[----:B------:R-:W-:Y:S05]  /*04a0*/  @!P0 BRA `(.L_x_0) ;  /* 0x0000000000fc8947 */ /* 0x000fea0003800000 */
[----:B------:R-:W-:Y:S02]  /*04b0*/  ISETP.GE.U32.AND P1, PT, R27, 0x4, PT ;  /* 0x000000041b00780c */ /* 0x000fe40003f26070 */
[----:B------:R-:W-:-:S04]  /*04c0*/  LOP3.LUT R16, R2, 0x3, RZ, 0xc0, !PT ;  /* 0x0000000302107812 */ /* 0x000fc800078ec0ff */
[----:B------:R-:W-:-:S07]  /*04d0*/  ISETP.NE.AND P0, PT, R16, RZ, PT ;  /* 0x000000ff1000720c */ /* 0x000fce0003f05270 */
[----:B------:R-:W-:Y:S06]  /*04e0*/  @!P1 BRA `(.L_x_3) ;  /* 0x00000000006c9947 */ /* 0x000fec0003800000 */
[----:B------:R-:W0:Y:S01]  /*04f0*/  LDC.64 R6, c[0x0][0x388] ;  /* 0x0000e200ff067b82 */ /* 0x000e220000000a00 */
[----:B------:R-:W1:Y:S01]  /*0500*/  LDCU.64 UR6, c[0x0][0x380] ;  /* 0x00007000ff0677ac */ /* 0x000e620008000a00 */
[----:B------:R-:W-:Y:S01]  /*0510*/  IMAD R9, R21, R3, R0 ;  /* 0x0000000315097224 */ /* 0x000fe200078e0200 */
[CC--:B------:R-:W-:Y:S02]  /*0520*/  IADD3 R5, PT, PT, R20.reuse, R21.reuse, RZ ;  /* 0x0000001514057210 */ /* 0x0c0fe40007ffe0ff */
[----:B------:R-:W-:-:S03]  /*0530*/  IADD3 R10, P1, PT, R20, R21, RZ ;  /* 0x00000015140a7210 */ /* 0x000fc60007f3e0ff */
[----:B------:R-:W2:Y:S01]  /*0540*/  LDC.64 R14, c[0x0][0x380] ;  /* 0x0000e000ff0e7b82 */ /* 0x000ea20000000a00 */
[----:B0-----:R-:W-:-:S04]  /*0550*/  IMAD.WIDE R6, R9, 0x4, R6 ;  /* 0x0000000409067825 */ /* 0x001fc800078e0206 */
[----:B------:R-:W-:Y:S02]  /*0560*/  IMAD.WIDE R8, R3, 0x4, R6 ;  /* 0x0000000403087825 */ /* 0x000fe400078e0206 */
[----:B------:R-:W3:Y:S02]  /*0570*/  LDG.E R6, desc[UR4][R6.64] ;  /* 0x0000000406067981 */ /* 0x000ee4000c1e1900 */
[----:B--2---:R-:W-:Y:S01]  /*0580*/  IMAD.WIDE.U32 R14, R5, 0x4, R14 ;  /* 0x00000004050e7825 */ /* 0x004fe200078e000e */
[----:B------:R-:W-:Y:S02]  /*0590*/  IADD3.X R5, PT, PT, RZ, RZ, RZ, P1, !PT ;  /* 0x000000ffff057210 */ /* 0x000fe40000ffe4ff */
[----:B-1----:R-:W-:-:S03]  /*05a0*/  LEA R4, P1, R10, UR6, 0x2 ;  /* 0x000000060a047c11 */ /* 0x002fc6000f8210ff */
[----:B------:R-:W3:Y:S01]  /*05b0*/  LDG.E R15, desc[UR4][R14.64] ;  /* 0x000000040e0f7981 */ /* 0x000ee2000c1e1900 */
[----:B------:R-:W-:Y:S01]  /*05c0*/  LEA.HI.X R5, R10, UR7, R5, 0x2, P1 ;  /* 0x000000070a057c11 */ /* 0x000fe200088f1405 */
[C---:B------:R-:W-:Y:S02]  /*05d0*/  IMAD.WIDE R10, R3.reuse, 0x4, R8 ;  /* 0x00000004030a7825 */ /* 0x040fe400078e0208 */
[----:B------:R-:W2:Y:S04]  /*05e0*/  LDG.E R8, desc[UR4][R8.64] ;  /* 0x0000000408087981 */ /* 0x000ea8000c1e1900 */
[----:B------:R-:W2:Y:S01]  /*05f0*/  LDG.E R17, desc[UR4][R4.64+0x4] ;  /* 0x0000040404117981 */ /* 0x000ea2000c1e1900 */
[----:B------:R-:W-:-:S03]  /*0600*/  IMAD.WIDE R12, R3, 0x4, R10 ;  /* 0x00000004030c7825 */ /* 0x000fc600078e020a */
[----:B------:R-:W4:Y:S04]  /*0610*/  LDG.E R22, desc[UR4][R10.64] ;  /* 0x000000040a167981 */ /* 0x000f28000c1e1900 */
[----:B------:R-:W4:Y:S04]  /*0620*/  LDG.E R18, desc[UR4][R4.64+0x8] ;  /* 0x0000080404127981 */ /* 0x000f28000c1e1900 */
[----:B------:R-:W5:Y:S04]  /*0630*/  LDG.E R26, desc[UR4][R4.64+0xc] ;  /* 0x00000c04041a7981 */ /* 0x000f68000c1e1900 */
[----:B------:R-:W5:Y:S01]  /*0640*/  LDG.E R12, desc[UR4][R12.64] ;  /* 0x000000040c0c7981 */ /* 0x000f62000c1e1900 */
[----:B------:R-:W-:Y:S01]  /*0650*/  IADD3 R21, PT, PT, R21, 0x4, RZ ;  /* 0x0000000415157810 */ /* 0x000fe20007ffe0ff */
[----:B---3--:R-:W-:-:S04]  /*0660*/  FFMA R24, R15, R6, R24 ;  /* 0x000000060f187223 */ /* 0x008fc80000000018 */
[----:B--2---:R-:W-:-:S04]  /*0670*/  FFMA R17, R17, R8, R24 ;  /* 0x0000000811117223 */ /* 0x004fc80000000018 */
[----:B----4-:R-:W-:-:S04]  /*0680*/  FFMA R17, R18, R22, R17 ;  /* 0x0000001612117223 */ /* 0x010fc80000000011 */
[----:B-----5:R-:W-:-:S07]  /*0690*/  FFMA R24, R26, R12, R17 ;  /* 0x0000000c1a187223 */ /* 0x020fce0000000011 */
.L_x_3:
[----:B------:R-:W-:Y:S05]  /*06a0*/  @!P0 BRA `(.L_x_0) ;  /* 0x00000000007c8947 */ /* 0x000fea0003800000 */
[----:B------:R-:W-:Y:S01]  /*06b0*/  ISETP.NE.AND P1, PT, R16, 0x1, PT ;  /* 0x000000011000780c */ /* 0x000fe20003f25270 */
[----:B------:R-:W0:Y:S01]  /*06c0*/  LDC.64 R12, c[0x0][0x380] ;  /* 0x0000e000ff0c7b82 */ /* 0x000e220000000a00 */
[----:B------:R-:W-:-:S04]  /*06d0*/  LOP3.LUT R2, R2, 0x1, RZ, 0xc0, !PT ;  /* 0x0000000102027812 */ /* 0x000fc800078ec0ff */
[----:B------:R-:W-:-:S03]  /*06e0*/  ISETP.NE.U32.AND P0, PT, R2, 0x1, PT ;  /* 0x000000010200780c */ /* 0x000fc60003f05070 */
[----:B------:R-:W1:Y:S04]  /*06f0*/  LDC.64 R10, c[0x0][0x388] ;  /* 0x0000e200ff0a7b82 */ /* 0x000e680000000a00 */
[CC--:B------:R-:W-:Y:S02]  /*0700*/  @P1 IADD3 R15, PT, PT, R20.reuse, R21.reuse, RZ ;  /* 0x00000015140f1210 */ /* 0x0c0fe40007ffe0ff */
[----:B------:R-:W-:Y:S02]  /*0710*/  @P1 IADD3 R2, P2, PT, R20, R21, RZ ;  /* 0x0000001514021210 */ /* 0x000fe40007f5e0ff */
[----:B------:R-:W2:Y:S02]  /*0720*/  @P1 LDC.64 R4, c[0x0][0x380] ;  /* 0x0000e000ff041b82 */ /* 0x000ea40000000a00 */
[----:B------:R-:W-:-:S06]  /*0730*/  @P1 IADD3.X R14, PT, PT, RZ, RZ, RZ, P2, !PT ;  /* 0x000000ffff0e1210 */ /* 0x000fcc00017fe4ff */
[----:B------:R-:W3:Y:S01]  /*0740*/  LDC.64 R6, c[0x0][0x380] ;  /* 0x0000e000ff067b82 */ /* 0x000ee20000000a00 */
[----:B0-----:R-:W-:-:S04]  /*0750*/  @P1 IMAD.WIDE.U32 R12, R15, 0x4, R12 ;  /* 0x000000040f0c1825 */ /* 0x001fc800078e000c */
[C---:B------:R-:W-:Y:S01]  /*0760*/  @P1 IMAD R15, R21.reuse, R3, R0 ;  /* 0x00000003150f1224 */ /* 0x040fe200078e0200 */
[----:B------:R-:W-:Y:S01]  /*0770*/  @P1 IADD3 R21, PT, PT, R21, 0x2, RZ ;  /* 0x0000000215151810 */ /* 0x000fe20007ffe0ff */
[----:B------:R-:W4:Y:S01]  /*0780*/  @P1 LDG.E R13, desc[UR4][R12.64] ;  /* 0x000000040c0d1981 */ /* 0x000f22000c1e1900 */
[----:B------:R-:W0:Y:S01]  /*0790*/  LDC.64 R8, c[0x0][0x388] ;  /* 0x0000e200ff087b82 */ /* 0x000e220000000a00 */
[----:B-1----:R-:W-:Y:S01]  /*07a0*/  @P1 IMAD.WIDE R10, R15, 0x4, R10 ;  /* 0x000000040f0a1825 */ /* 0x002fe200078e020a */
[----:B------:R-:W-:Y:S02]  /*07b0*/  @!P0 IADD3 R17, PT, PT, R20, R21, RZ ;  /* 0x0000001514118210 */ /* 0x000fe40007ffe0ff */
[----:B--2---:R-:W-:Y:S01]  /*07c0*/  @P1 LEA R4, P2, R2, R4, 0x2 ;  /* 0x0000000402041211 */ /* 0x004fe200078410ff */
[----:B------:R-:W-:-:S03]  /*07d0*/  @!P0 IMAD R21, R21, R3, R0 ;  /* 0x0000000315158224 */ /* 0x000fc600078e0200 */
[----:B------:R-:W-:Y:S01]  /*07e0*/  @P1 LEA.HI.X R5, R2, R5, R14, 0x2, P2 ;  /* 0x0000000502051211 */ /* 0x000fe200010f140e */
[----:B------:R-:W-:Y:S01]  /*07f0*/  @P1 IMAD.WIDE R14, R3, 0x4, R10 ;  /* 0x00000004030e1825 */ /* 0x000fe200078e020a */
[----:B------:R-:W4:Y:S03]  /*0800*/  @P1 LDG.E R2, desc[UR4][R10.64] ;  /* 0x000000040a021981 */ /* 0x000f26000c1e1900 */
[----:B---3--:R-:W-:Y:S01]  /*0810*/  @!P0 IMAD.WIDE.U32 R6, R17, 0x4, R6 ;  /* 0x0000000411068825 */ /* 0x008fe200078e0006 */
[----:B------:R-:W2:Y:S04]  /*0820*/  @P1 LDG.E R5, desc[UR4][R4.64+0x4] ;  /* 0x0000040404051981 */ /* 0x000ea8000c1e1900 */
[----:B------:R-:W2:Y:S01]  /*0830*/  @P1 LDG.E R14, desc[UR4][R14.64] ;  /* 0x000000040e0e1981 */ /* 0x000ea2000c1e1900 */
[----:B0-----:R-:W-:-:S03]  /*0840*/  @!P0 IMAD.WIDE R8, R21, 0x4, R8 ;  /* 0x0000000415088825 */ /* 0x001fc600078e0208 */
[----:B------:R-:W3:Y:S04]  /*0850*/  @!P0 LDG.E R7, desc[UR4][R6.64] ;  /* 0x0000000406078981 */ /* 0x000ee8000c1e1900 */
[----:B------:R-:W3:Y:S01]  /*0860*/  @!P0 LDG.E R8, desc[UR4][R8.64] ;  /* 0x0000000408088981 */ /* 0x000ee2000c1e1900 */
[----:B----4-:R-:W-:-:S04]  /*0870*/  @P1 FFMA R2, R13, R2, R24 ;  /* 0x000000020d021223 */ /* 0x010fc80000000018 */
[----:B--2---:R-:W-:-:S04]  /*0880*/  @P1 FFMA R24, R5, R14, R2 ;  /* 0x0000000e05181223 */ /* 0x004fc80000000002 */
[----:B---3--:R-:W-:-:S07]  /*0890*/  @!P0 FFMA R24, R7, R8, R24 ;  /* 0x0000000807188223 */ /* 0x008fce0000000018 */
.L_x_0:
[----:B------:R-:W0:Y:S01]  /*08a0*/  LDC.64 R4, c[0x0][0x390] ;  /* 0x0000e400ff047b82 */ /* 0x000e220000000a00 */
[----:B------:R-:W-:-:S04]  /*08b0*/  IMAD R3, R19, R3, R0 ;  /* 0x0000000313037224 */ /* 0x000fc800078e0200 */
[----:B0-----:R-:W-:-:S05]  /*08c0*/  IMAD.WIDE R2, R3, 0x4, R4 ;  /* 0x0000000403027825 */ /* 0x001fca00078e0204 */
[----:B------:R-:W-:Y:S01]  /*08d0*/  STG.E desc[UR4][R2.64], R24 ;  /* 0x0000001802007986 */ /* 0x000fe2000c101904 */
[----:B------:R-:W-:Y:S05]  /*08e0*/  EXIT ;  /* 0x000000000000794d */ /* 0x000fea0003800000 */
.L_x_4:
[----:B------:R-:W-:-:S00]  /*08f0*/  BRA `(.L_x_4) ;  /* 0xfffffffc00fc7947 */ /* 0x000fc0000383ffff */
[----:B------:R-:W-:-:S00]  /*0900*/  NOP ;  /* 0x0000000000007918 */ /* 0x000fc00000000000 */
[----:B------:R-:W-:-:S00]  /*0910*/  NOP ;  /* 0x0000000000007918 */ /* 0x000fc00000000000 */
[----:B------:R-:W-:-:S00]  /*0920*/  NOP ;  /* 0x0000000000007918 */ /* 0x000fc00000000000 */
[----:B------:R-:W-:-:S00]  /*0930*/  NOP ;  /* 0x0000000000007918 */ /* 0x000fc00000000000 */
[----:B------:R-:W-:-:S00]  /*0940*/  NOP ;  /* 0x0000000000007918 */ /* 0x000fc00000000000 */
[----:B------:R-:W-:-:S00]  /*0950*/  NOP ;  /* 0x0000000000007918 */ /* 0x000fc00000000000 */
[----:B------:R-:W-:-:S00]  /*0960*/  NOP ;  /* 0x0000000000007918 */ /* 0x000fc00000000000 */
[----:B------:R-:W-:-:S00]  /*0970*/  NOP ;  /* 0x0000000000007918 */ /* 0x000fc00000000000 */
.L_x_5:


//--------------------- .nv.shared.reserved.0     --------------------------
	.section	.nv.shared.reserved.0,"aw",@nobits
	.weak		__nv_reservedSMEM_offset_0_alias
	.size		__nv_reservedSMEM_offset_0_alias, 0, 64
	.other		__nv_reservedSMEM_offset_0_alias,@"STO_CUDA_RESERVED_SHARED STV_DEFAULT"
__nv_reservedSMEM_offset_0_alias:
	.zero		0
	.zero		64


//--------------------- .nv.constant0._Z13matmul_kernelPKfS0_Pfiii --------------------------
	.section	.nv.constant0._Z13matmul_kernelPKfS0_Pfiii,"a",@progbits
	.sectionflags	@""
	.align	4
.nv.constant0._Z13matmul_kernelPKfS0_Pfiii:
	.zero		932


//--------------------- SYMBOLS --------------------------

	.type		.nv.reservedSmem.offset0,@object
	.size		.nv.reservedSmem.offset0,0x4
